//
// Generated by NVIDIA NVVM Compiler
//
// Compiler Build ID: CL-36424714
// Cuda compilation tools, release 13.0, V13.0.88
// Based on NVVM 20.0.0
//

.version 9.0
.target sm_100
.address_size 64

	// .globl	_Z15kernel_fizzbuzzPcii

.visible .entry _Z15kernel_fizzbuzzPcii(
	.param .u64 .ptr .align 1 _Z15kernel_fizzbuzzPcii_param_0,
	.param .u32 _Z15kernel_fizzbuzzPcii_param_1,
	.param .u32 _Z15kernel_fizzbuzzPcii_param_2
)
{
	.reg .pred 	%p<20>;
	.reg .b16 	%rs<14>;
	.reg .b32 	%r<82>;
	.reg .b32 	%f<26>;
	.reg .b64 	%rd<22>;

	ld.param.u64 	%rd4, [_Z15kernel_fizzbuzzPcii_param_0];
	ld.param.u32 	%r32, [_Z15kernel_fizzbuzzPcii_param_1];
	ld.param.u32 	%r33, [_Z15kernel_fizzbuzzPcii_param_2];
	cvta.to.global.u64 	%rd1, %rd4;
	mov.u32 	%r34, %ntid.x;
	mov.u32 	%r35, %ctaid.x;
	mov.u32 	%r36, %tid.x;
	mad.lo.s32 	%r1, %r34, %r35, %r36;
	add.s32 	%r74, %r1, 1;
	setp.ge.s32 	%p1, %r1, %r33;
	@%p1 bra 	$L__BB0_21;
	mul.hi.s32 	%r38, %r74, 1431655766;
	shr.u32 	%r39, %r38, 31;
	add.s32 	%r40, %r38, %r39;
	mul.lo.s32 	%r41, %r40, 3;
	sub.s32 	%r3, %r74, %r41;
	setp.ne.s32 	%p2, %r3, 0;
	mov.b32 	%r72, 0;
	@%p2 bra 	$L__BB0_3;
	mul.lo.s32 	%r43, %r32, %r1;
	cvt.s64.s32 	%rd5, %r43;
	add.s64 	%rd6, %rd1, %rd5;
	mov.b16 	%rs1, 70;
	st.global.u8 	[%rd6], %rs1;
	mov.b16 	%rs2, 105;
	st.global.u8 	[%rd6+1], %rs2;
	mov.b16 	%rs3, 122;
	st.global.u8 	[%rd6+2], %rs3;
	st.global.u8 	[%rd6+3], %rs3;
	mov.b32 	%r72, 4;
$L__BB0_3:
	mul.hi.s32 	%r44, %r74, 1717986919;
	shr.u32 	%r45, %r44, 31;
	shr.s32 	%r46, %r44, 1;
	add.s32 	%r47, %r46, %r45;
	mul.lo.s32 	%r48, %r47, 5;
	sub.s32 	%r5, %r74, %r48;
	setp.ne.s32 	%p3, %r5, 0;
	@%p3 bra 	$L__BB0_5;
	mad.lo.s32 	%r49, %r32, %r1, %r72;
	cvt.s64.s32 	%rd7, %r49;
	add.s64 	%rd8, %rd1, %rd7;
	mov.b16 	%rs4, 66;
	st.global.u8 	[%rd8], %rs4;
	mov.b16 	%rs5, 117;
	st.global.u8 	[%rd8+1], %rs5;
	mov.b16 	%rs6, 122;
	st.global.u8 	[%rd8+2], %rs6;
	st.global.u8 	[%rd8+3], %rs6;
	add.s32 	%r72, %r72, 4;
$L__BB0_5:
	setp.eq.s32 	%p4, %r3, 0;
	setp.eq.s32 	%p5, %r5, 0;
	or.pred  	%p6, %p4, %p5;
	@%p6 bra 	$L__BB0_8;
	cvt.rn.f32.s32 	%f1, %r74;
	setp.lt.s32 	%p7, %r1, 0;
	mul.f32 	%f2, %f1, 0f4B000000;
	selp.f32 	%f3, %f2, %f1, %p7;
	selp.f32 	%f4, 0fC1B80000, 0f00000000, %p7;
	mov.b32 	%r50, %f3;
	add.s32 	%r51, %r50, -1059760811;
	and.b32  	%r52, %r51, -8388608;
	sub.s32 	%r53, %r50, %r52;
	mov.b32 	%f5, %r53;
	cvt.rn.f32.s32 	%f6, %r52;
	fma.rn.f32 	%f7, %f6, 0f34000000, %f4;
	add.f32 	%f8, %f5, 0fBF800000;
	fma.rn.f32 	%f9, %f8, 0fBE055027, 0f3E1039F6;
	fma.rn.f32 	%f10, %f9, %f8, 0fBDF8CDCC;
	fma.rn.f32 	%f11, %f10, %f8, 0f3E0F2955;
	fma.rn.f32 	%f12, %f11, %f8, 0fBE2AD8B9;
	fma.rn.f32 	%f13, %f12, %f8, 0f3E4CED0B;
	fma.rn.f32 	%f14, %f13, %f8, 0fBE7FFF22;
	fma.rn.f32 	%f15, %f14, %f8, 0f3EAAAA78;
	fma.rn.f32 	%f16, %f15, %f8, 0fBF000000;
	mul.f32 	%f17, %f8, %f16;
	fma.rn.f32 	%f18, %f17, %f8, %f8;
	fma.rn.f32 	%f19, %f7, 0f3F317218, %f18;
	setp.gt.u32 	%p8, %r50, 2139095039;
	fma.rn.f32 	%f20, %f3, 0f7F800000, 0f7F800000;
	selp.f32 	%f21, %f20, %f19, %p8;
	setp.eq.f32 	%p9, %f3, 0f00000000;
	mul.f32 	%f22, %f21, 0f3EDE5BD9;
	cvt.rmi.f32.f32 	%f23, %f22;
	add.f32 	%f24, %f23, 0f3F800000;
	selp.f32 	%f25, 0fFF800000, %f24, %p9;
	cvt.rzi.s32.f32 	%r72, %f25;
	mul.lo.s32 	%r54, %r32, %r1;
	cvt.s64.s32 	%rd2, %r54;
	mov.u32 	%r73, %r72;
$L__BB0_7:
	add.s32 	%r11, %r73, -1;
	mul.hi.s32 	%r55, %r74, 1717986919;
	shr.u32 	%r56, %r55, 31;
	shr.u32 	%r57, %r55, 2;
	add.s32 	%r58, %r57, %r56;
	mul.lo.s32 	%r59, %r58, 10;
	sub.s32 	%r60, %r74, %r59;
	cvt.u16.u32 	%rs7, %r60;
	add.s16 	%rs8, %rs7, 48;
	cvt.s64.s32 	%rd9, %r73;
	add.s64 	%rd10, %rd9, %rd2;
	add.s64 	%rd11, %rd1, %rd10;
	st.global.u8 	[%rd11+-1], %rs8;
	mul.hi.u32 	%r61, %r74, -858993459;
	shr.u32 	%r12, %r61, 3;
	setp.gt.s32 	%p10, %r74, 9;
	mov.u32 	%r73, %r11;
	mov.u32 	%r74, %r12;
	@%p10 bra 	$L__BB0_7;
$L__BB0_8:
	add.s32 	%r14, %r32, -1;
	setp.ge.s32 	%p11, %r72, %r14;
	@%p11 bra 	$L__BB0_20;
	mul.lo.s32 	%r15, %r32, %r1;
	not.b32 	%r62, %r72;
	add.s32 	%r16, %r32, %r62;
	sub.s32 	%r63, %r32, %r72;
	add.s32 	%r64, %r63, -2;
	and.b32  	%r17, %r16, 7;
	setp.lt.u32 	%p12, %r64, 7;
	@%p12 bra 	$L__BB0_12;
	and.b32  	%r65, %r16, -8;
	neg.s32 	%r77, %r65;
	add.s64 	%rd3, %rd1, 3;
	add.s32 	%r76, %r72, %r15;
$L__BB0_11:
	.pragma "nounroll";
	cvt.s64.s32 	%rd12, %r76;
	add.s64 	%rd13, %rd3, %rd12;
	mov.b16 	%rs9, 32;
	st.global.u8 	[%rd13+-3], %rs9;
	st.global.u8 	[%rd13+-2], %rs9;
	st.global.u8 	[%rd13+-1], %rs9;
	st.global.u8 	[%rd13], %rs9;
	st.global.u8 	[%rd13+1], %rs9;
	st.global.u8 	[%rd13+2], %rs9;
	st.global.u8 	[%rd13+3], %rs9;
	st.global.u8 	[%rd13+4], %rs9;
	add.s32 	%r72, %r72, 8;
	add.s32 	%r77, %r77, 8;
	add.s32 	%r76, %r76, 8;
	setp.ne.s32 	%p13, %r77, 0;
	@%p13 bra 	$L__BB0_11;
$L__BB0_12:
	setp.eq.s32 	%p14, %r17, 0;
	@%p14 bra 	$L__BB0_20;
	and.b32  	%r27, %r16, 3;
	setp.lt.u32 	%p15, %r17, 4;
	@%p15 bra 	$L__BB0_15;
	add.s32 	%r66, %r72, %r15;
	cvt.s64.s32 	%rd14, %r66;
	add.s64 	%rd15, %rd1, %rd14;
	mov.b16 	%rs10, 32;
	st.global.u8 	[%rd15], %rs10;
	st.global.u8 	[%rd15+1], %rs10;
	st.global.u8 	[%rd15+2], %rs10;
	st.global.u8 	[%rd15+3], %rs10;
	add.s32 	%r72, %r72, 4;
$L__BB0_15:
	setp.eq.s32 	%p16, %r27, 0;
	@%p16 bra 	$L__BB0_20;
	setp.eq.s32 	%p17, %r27, 1;
	@%p17 bra 	$L__BB0_18;
	add.s32 	%r67, %r72, %r15;
	cvt.s64.s32 	%rd16, %r67;
	add.s64 	%rd17, %rd1, %rd16;
	mov.b16 	%rs11, 32;
	st.global.u8 	[%rd17], %rs11;
	st.global.u8 	[%rd17+1], %rs11;
	add.s32 	%r72, %r72, 2;
$L__BB0_18:
	and.b32  	%r68, %r16, 1;
	setp.eq.b32 	%p18, %r68, 1;
	not.pred 	%p19, %p18;
	@%p19 bra 	$L__BB0_20;
	add.s32 	%r69, %r72, %r15;
	cvt.s64.s32 	%rd18, %r69;
	add.s64 	%rd19, %rd1, %rd18;
	mov.b16 	%rs12, 32;
	st.global.u8 	[%rd19], %rs12;
$L__BB0_20:
	mad.lo.s32 	%r70, %r32, %r1, %r14;
	cvt.s64.s32 	%rd20, %r70;
	add.s64 	%rd21, %rd1, %rd20;
	mov.b16 	%rs13, 10;
	st.global.u8 	[%rd21], %rs13;
$L__BB0_21:
	ret;

}


// ===== COMPILED SASS (sm_100) =====

	.target	sm_100

	.elftype	@"ET_EXEC"


//--------------------- .note.nv.tkinfo           --------------------------
	.section	.note.nv.tkinfo,"",@"SHT_NOTE"
	.sectionflags	@"SHF_NOTE_NV_TKINFO"
	.tkinfo
        /*0018*/ 	.word	0x00000002
        /*0030*/ 	.string	""
        /*0030*/ 	.string	"ptxas"
        /*0030*/ 	.string	"Cuda compilation tools, release 13.0, V13.0.88"
        /*0030*/ 	.string	"Build cuda_13.0.r13.0/compiler.36424714_0"
        /*0030*/ 	.string	"-arch sm_100 -m 64 "



//--------------------- .note.nv.cuinfo           --------------------------
	.section	.note.nv.cuinfo,"",@"SHT_NOTE"
	.sectionflags	@"SHF_NOTE_NV_CUINFO"
        /*0018*/ 	.short	0x0002
        /*001a*/ 	.short	0x0064
        /*001c*/ 	.short	0x0082
	.zero		2


//--------------------- .nv.info                  --------------------------
	.section	.nv.info,"",@"SHT_CUDA_INFO"
	.align	4


	//----- nvinfo : EIATTR_REGCOUNT
	.align		4
        /*0000*/ 	.byte	0x04, 0x2f
        /*0002*/ 	.short	(.L_1 - .L_0)
	.align		4
.L_0:
        /*0004*/ 	.word	index@(_Z15kernel_fizzbuzzPcii)
        /*0008*/ 	.word	0x00000011


	//----- nvinfo : EIATTR_FRAME_SIZE
	.align		4
.L_1:
        /*000c*/ 	.byte	0x04, 0x11
        /*000e*/ 	.short	(.L_3 - .L_2)
	.align		4
.L_2:
        /*0010*/ 	.word	index@(_Z15kernel_fizzbuzzPcii)
        /*0014*/ 	.word	0x00000000


	//----- nvinfo : EIATTR_MIN_STACK_SIZE
	.align		4
.L_3:
        /*0018*/ 	.byte	0x04, 0x12
        /*001a*/ 	.short	(.L_5 - .L_4)
	.align		4
.L_4:
        /*001c*/ 	.word	index@(_Z15kernel_fizzbuzzPcii)
        /*0020*/ 	.word	0x00000000
.L_5:


//--------------------- .nv.compat                --------------------------
	.section	.nv.compat,"",@"SHT_CUDA_COMPAT_INFO"
	.align	4
        /*0000*/ 	.byte	0x02, 0x09, 0x00, 0x00, 0x02, 0x02, 0x01, 0x00, 0x02, 0x05, 0x05, 0x00, 0x03, 0x07, 0x01, 0x01
        /*0010*/ 	.byte	0x02, 0x03, 0x00, 0x00, 0x02, 0x06, 0x01, 0x00, 0x04, 0x0b, 0x08, 0x00, 0x09, 0x00, 0x00, 0x00
        /*0020*/ 	.byte	0x00, 0x00, 0x00, 0x00


//--------------------- .nv.info._Z15kernel_fizzbuzzPcii --------------------------
	.section	.nv.info._Z15kernel_fizzbuzzPcii,"",@"SHT_CUDA_INFO"
	.sectionflags	@""
	.align	4


	//----- nvinfo : EIATTR_CUDA_API_VERSION
	.align		4
        /*0000*/ 	.byte	0x04, 0x37
        /*0002*/ 	.short	(.L_7 - .L_6)
.L_6:
        /*0004*/ 	.word	0x00000082


	//----- nvinfo : EIATTR_KPARAM_INFO
	.align		4
.L_7:
        /*0008*/ 	.byte	0x04, 0x17
        /*000a*/ 	.short	(.L_9 - .L_8)
.L_8:
        /*000c*/ 	.word	0x00000000
        /*0010*/ 	.short	0x0002
        /*0012*/ 	.short	0x000c
        /*0014*/ 	.byte	0x00, 0xf0, 0x11, 0x00


	//----- nvinfo : EIATTR_KPARAM_INFO
	.align		4
.L_9:
        /*0018*/ 	.byte	0x04, 0x17
        /*001a*/ 	.short	(.L_11 - .L_10)
.L_10:
        /*001c*/ 	.word	0x00000000
        /*0020*/ 	.short	0x0001
        /*0022*/ 	.short	0x0008
        /*0024*/ 	.byte	0x00, 0xf0, 0x11, 0x00


	//----- nvinfo : EIATTR_KPARAM_INFO
	.align		4
.L_11:
        /*0028*/ 	.byte	0x04, 0x17
        /*002a*/ 	.short	(.L_13 - .L_12)
.L_12:
        /*002c*/ 	.word	0x00000000
        /*0030*/ 	.short	0x0000
        /*0032*/ 	.short	0x0000
        /*0034*/ 	.byte	0x00, 0xf5, 0x21, 0x00


	//----- nvinfo : EIATTR_SPARSE_MMA_MASK
	.align		4
.L_13:
        /*0038*/ 	.byte	0x03, 0x50
        /*003a*/ 	.short	0x0000


	//----- nvinfo : EIATTR_MAXREG_COUNT
	.align		4
        /*003c*/ 	.byte	0x03, 0x1b
        /*003e*/ 	.short	0x00ff


	//----- nvinfo : EIATTR_MERCURY_ISA_VERSION
	.align		4
        /*0040*/ 	.byte	0x03, 0x5f
        /*0042*/ 	.short	0x0101


	//----- nvinfo : EIATTR_VRC_CTA_INIT_COUNT
	.align		4
        /*0044*/ 	.byte	0x02, 0x4a
	.zero		1
	.zero		1


	//----- nvinfo : EIATTR_EXIT_INSTR_OFFSETS
	.align		4
        /*0048*/ 	.byte	0x04, 0x1c
        /*004a*/ 	.short	(.L_15 - .L_14)


	//   ....[0]....
.L_14:
        /*004c*/ 	.word	0x00000070


	//   ....[1]....
        /*0050*/ 	.word	0x00000bd0


	//----- nvinfo : EIATTR_CRS_STACK_SIZE
	.align		4
.L_15:
        /*0054*/ 	.byte	0x04, 0x1e
        /*0056*/ 	.short	(.L_17 - .L_16)
.L_16:
        /*0058*/ 	.word	0x00000000


	//----- nvinfo : EIATTR_CBANK_PARAM_SIZE
	.align		4
.L_17:
        /*005c*/ 	.byte	0x03, 0x19
        /*005e*/ 	.short	0x0010


	//----- nvinfo : EIATTR_PARAM_CBANK
	.align		4
        /*0060*/ 	.byte	0x04, 0x0a
        /*0062*/ 	.short	(.L_19 - .L_18)
	.align		4
.L_18:
        /*0064*/ 	.word	index@(.nv.constant0._Z15kernel_fizzbuzzPcii)
        /*0068*/ 	.short	0x0380
        /*006a*/ 	.short	0x0010


	//----- nvinfo : EIATTR_SW_WAR
	.align		4
.L_19:
        /*006c*/ 	.byte	0x04, 0x36
        /*006e*/ 	.short	(.L_21 - .L_20)
.L_20:
        /*0070*/ 	.word	0x00000008
.L_21:


//--------------------- .nv.callgraph             --------------------------
	.section	.nv.callgraph,"",@"SHT_CUDA_CALLGRAPH"
	.align	4
	.sectionentsize	8
	.align		4
        /*0000*/ 	.word	0x00000000
	.align		4
        /*0004*/ 	.word	0xffffffff
	.align		4
        /*0008*/ 	.word	0x00000000
	.align		4
        /*000c*/ 	.word	0xfffffffe
	.align		4
        /*0010*/ 	.word	0x00000000
	.align		4
        /*0014*/ 	.word	0xfffffffd
	.align		4
        /*0018*/ 	.word	0x00000000
	.align		4
        /*001c*/ 	.word	0xfffffffc


//--------------------- .text._Z15kernel_fizzbuzzPcii --------------------------
	.section	.text._Z15kernel_fizzbuzzPcii,"ax",@progbits
	.align	128
        .global         _Z15kernel_fizzbuzzPcii
        .type           _Z15kernel_fizzbuzzPcii,@function
        .size           _Z15kernel_fizzbuzzPcii,(.L_x_17 - _Z15kernel_fizzbuzzPcii)
        .other          _Z15kernel_fizzbuzzPcii,@"STO_CUDA_ENTRY STV_DEFAULT"
_Z15kernel_fizzbuzzPcii:
.text._Z15kernel_fizzbuzzPcii:
[----:B------:R-:W-:Y:S01]  /*0000*/  LDC R1, c[0x0][0x37c] ;  /* 0x0000df00ff017b82 */ /* 0x000fe20000000800 */
[----:B------:R-:W0:Y:S01]  /*0010*/  S2R R0, SR_CTAID.X ;  /* 0x0000000000007919 */ /* 0x000e220000002500 */
[----:B------:R-:W0:Y:S01]  /*0020*/  LDCU UR4, c[0x0][0x360] ;  /* 0x00006c00ff0477ac */ /* 0x000e220008000800 */
[----:B------:R-:W0:Y:S01]  /*0030*/  S2R R3, SR_TID.X ;  /* 0x0000000000037919 */ /* 0x000e220000002100 */
[----:B------:R-:W1:Y:S01]  /*0040*/  LDCU UR5, c[0x0][0x38c] ;  /* 0x00007180ff0577ac */ /* 0x000e620008000800 */
[----:B0-----:R-:W-:-:S05]  /*0050*/  IMAD R0, R0, UR4, R3 ;  /* 0x0000000400007c24 */ /* 0x001fca000f8e0203 */
[----:B-1----:R-:W-:-:S13]  /*0060*/  ISETP.GE.AND P0, PT, R0, UR5, PT ;  /* 0x0000000500007c0c */ /* 0x002fda000bf06270 */
[----:B------:R-:W-:Y:S05]  /*0070*/  @P0 EXIT ;  /* 0x000000000000094d */ /* 0x000fea0003800000 */
[----:B------:R-:W-:Y:S01]  /*0080*/  VIADD R4, R0, 0x1 ;  /* 0x0000000100047836 */ /* 0x000fe20000000000 */
[----:B------:R-:W0:Y:S01]  /*0090*/  LDC R3, c[0x0][0x388] ;  /* 0x0000e200ff037b82 */ /* 0x000e220000000800 */
[----:B------:R-:W1:Y:S01]  /*00a0*/  LDCU.64 UR10, c[0x0][0x380] ;  /* 0x00007000ff0a77ac */ /* 0x000e620008000a00 */
[----:B------:R-:W-:Y:S01]  /*00b0*/  BSSY.RECONVERGENT B0, `(.L_x_0) ;  /* 0x000001d000007945 */ /* 0x000fe20003800200 */
[C---:B------:R-:W-:Y:S01]  /*00c0*/  IMAD.HI R5, R4.reuse, 0x66666667, RZ ;  /* 0x6666666704057827 */ /* 0x040fe200078e02ff */
[----:B------:R-:W2:Y:S03]  /*00d0*/  LDCU.64 UR4, c[0x0][0x358] ;  /* 0x00006b00ff0477ac */ /* 0x000ea60008000a00 */
[----:B------:R-:W-:Y:S01]  /*00e0*/  IMAD.HI R2, R4, 0x55555556, RZ ;  /* 0x5555555604027827 */ /* 0x000fe200078e02ff */
[----:B------:R-:W-:-:S04]  /*00f0*/  SHF.R.S32.HI R6, RZ, 0x1, R5 ;  /* 0x00000001ff067819 */ /* 0x000fc80000011405 */
[----:B------:R-:W-:Y:S02]  /*0100*/  LEA.HI R7, R5, R6, RZ, 0x1 ;  /* 0x0000000605077211 */ /* 0x000fe400078f08ff */
[----:B------:R-:W-:-:S03]  /*0110*/  LEA.HI R5, R2, R2, RZ, 0x1 ;  /* 0x0000000202057211 */ /* 0x000fc600078f08ff */
[--C-:B------:R-:W-:Y:S02]  /*0120*/  IMAD R7, R7, -0x5, R4.reuse ;  /* 0xfffffffb07077824 */ /* 0x100fe400078e0204 */
[----:B------:R-:W-:-:S03]  /*0130*/  IMAD R5, R5, -0x3, R4 ;  /* 0xfffffffd05057824 */ /* 0x000fc600078e0204 */
[----:B------:R-:W-:Y:S02]  /*0140*/  ISETP.NE.AND P0, PT, R7, RZ, PT ;  /* 0x000000ff0700720c */ /* 0x000fe40003f05270 */
[----:B------:R-:W-:Y:S01]  /*0150*/  ISETP.NE.AND P2, PT, R5, RZ, PT ;  /* 0x000000ff0500720c */ /* 0x000fe20003f45270 */
[----:B0-----:R-:W-:Y:S01]  /*0160*/  VIADD R2, R3, 0xffffffff ;  /* 0xffffffff03027836 */ /* 0x001fe20000000000 */
[----:B------:R-:W-:Y:S01]  /*0170*/  ISETP.EQ.OR P0, PT, R5, RZ, !P0 ;  /* 0x000000ff0500720c */ /* 0x000fe20004702670 */
[----:B------:R-:W-:Y:S01]  /*0180*/  IMAD.MOV.U32 R5, RZ, RZ, RZ ;  /* 0x000000ffff057224 */ /* 0x000fe200078e00ff */
[----:B------:R-:W-:-:S09]  /*0190*/  ISETP.NE.AND P1, PT, R7, RZ, PT ;  /* 0x000000ff0700720c */ /* 0x000fd20003f25270 */
[----:B-12---:R-:W-:Y:S05]  /*01a0*/  @P2 BRA `(.L_x_1) ;  /* 0x0000000000342947 */ /* 0x006fea0003800000 */
[----:B------:R-:W0:Y:S01]  /*01b0*/  LDCU UR6, c[0x0][0x388] ;  /* 0x00007100ff0677ac */ /* 0x000e220008000800 */
[----:B------:R-:W-:Y:S02]  /*01c0*/  IMAD.MOV.U32 R8, RZ, RZ, 0x46 ;  /* 0x00000046ff087424 */ /* 0x000fe400078e00ff */
[----:B------:R-:W-:Y:S01]  /*01d0*/  IMAD.MOV.U32 R9, RZ, RZ, 0x69 ;  /* 0x00000069ff097424 */ /* 0x000fe200078e00ff */
[----:B------:R-:W1:Y:S01]  /*01e0*/  LDCU.64 UR8, c[0x0][0x380] ;  /* 0x00007000ff0877ac */ /* 0x000e620008000a00 */
[----:B------:R-:W-:Y:S02]  /*01f0*/  IMAD.MOV.U32 R10, RZ, RZ, 0x7a ;  /* 0x0000007aff0a7424 */ /* 0x000fe400078e00ff */
[----:B0-----:R-:W-:-:S05]  /*0200*/  IMAD R5, R0, UR6, RZ ;  /* 0x0000000600057c24 */ /* 0x001fca000f8e02ff */
[----:B-1----:R-:W-:-:S04]  /*0210*/  IADD3 R6, P2, PT, R5, UR8, RZ ;  /* 0x0000000805067c10 */ /* 0x002fc8000ff5e0ff */
[----:B------:R-:W-:Y:S01]  /*0220*/  LEA.HI.X.SX32 R7, R5, UR9, 0x1, P2 ;  /* 0x0000000905077c11 */ /* 0x000fe200090f0eff */
[----:B------:R-:W-:-:S04]  /*0230*/  HFMA2 R5, -RZ, RZ, 0, 2.384185791015625e-07 ;  /* 0x00000004ff057431 */ /* 0x000fc800000001ff */
[----:B------:R0:W-:Y:S04]  /*0240*/  STG.E.U8 desc[UR4][R6.64], R8 ;  /* 0x0000000806007986 */ /* 0x0001e8000c101104 */
[----:B------:R0:W-:Y:S04]  /*0250*/  STG.E.U8 desc[UR4][R6.64+0x1], R9 ;  /* 0x0000010906007986 */ /* 0x0001e8000c101104 */
[----:B------:R0:W-:Y:S04]  /*0260*/  STG.E.U8 desc[UR4][R6.64+0x2], R10 ;  /* 0x0000020a06007986 */ /* 0x0001e8000c101104 */
[----:B------:R0:W-:Y:S02]  /*0270*/  STG.E.U8 desc[UR4][R6.64+0x3], R10 ;  /* 0x0000030a06007986 */ /* 0x0001e4000c101104 */
.L_x_1:
[----:B------:R-:W-:Y:S05]  /*0280*/  BSYNC.RECONVERGENT B0 ;  /* 0x0000000000007941 */ /* 0x000fea0003800200 */
.L_x_0:
[----:B------:R-:W-:Y:S04]  /*0290*/  BSSY.RECONVERGENT B0, `(.L_x_2) ;  /* 0x000000f000007945 */ /* 0x000fe80003800200 */
[----:B------:R-:W-:Y:S05]  /*02a0*/  @P1 BRA `(.L_x_3) ;  /* 0x0000000000341947 */ /* 0x000fea0003800000 */
[----:B------:R-:W1:Y:S01]  /*02b0*/  LDCU UR6, c[0x0][0x388] ;  /* 0x00007100ff0677ac */ /* 0x000e620008000800 */
[----:B0-----:R-:W-:Y:S02]  /*02c0*/  IMAD.MOV.U32 R8, RZ, RZ, 0x42 ;  /* 0x00000042ff087424 */ /* 0x001fe400078e00ff */
[----:B------:R-:W-:Y:S01]  /*02d0*/  IMAD.MOV.U32 R9, RZ, RZ, 0x75 ;  /* 0x00000075ff097424 */ /* 0x000fe200078e00ff */
[----:B------:R-:W0:Y:S01]  /*02e0*/  LDCU.64 UR8, c[0x0][0x380] ;  /* 0x00007000ff0877ac */ /* 0x000e220008000a00 */
[----:B------:R-:W-:Y:S02]  /*02f0*/  IMAD.MOV.U32 R10, RZ, RZ, 0x7a ;  /* 0x0000007aff0a7424 */ /* 0x000fe400078e00ff */
[----:B-1----:R-:W-:Y:S02]  /*0300*/  IMAD R7, R0, UR6, R5 ;  /* 0x0000000600077c24 */ /* 0x002fe4000f8e0205 */
[----:B------:R-:W-:-:S03]  /*0310*/  VIADD R5, R5, 0x4 ;  /* 0x0000000405057836 */ /* 0x000fc60000000000 */
[----:B0-----:R-:W-:-:S04]  /*0320*/  IADD3 R6, P1, PT, R7, UR8, RZ ;  /* 0x0000000807067c10 */ /* 0x001fc8000ff3e0ff */
[----:B------:R-:W-:-:S05]  /*0330*/  LEA.HI.X.SX32 R7, R7, UR9, 0x1, P1 ;  /* 0x0000000907077c11 */ /* 0x000fca00088f0eff */
[----:B------:R1:W-:Y:S04]  /*0340*/  STG.E.U8 desc[UR4][R6.64], R8 ;  /* 0x0000000806007986 */ /* 0x0003e8000c101104 */
[----:B------:R1:W-:Y:S04]  /*0350*/  STG.E.U8 desc[UR4][R6.64+0x1], R9 ;  /* 0x0000010906007986 */ /* 0x0003e8000c101104 */
[----:B------:R1:W-:Y:S04]  /*0360*/  STG.E.U8 desc[UR4][R6.64+0x2], R10 ;  /* 0x0000020a06007986 */ /* 0x0003e8000c101104 */
[----:B------:R1:W-:Y:S02]  /*0370*/  STG.E.U8 desc[UR4][R6.64+0x3], R10 ;  /* 0x0000030a06007986 */ /* 0x0003e4000c101104 */
.L_x_3:
[----:B------:R-:W-:Y:S05]  /*0380*/  BSYNC.RECONVERGENT B0 ;  /* 0x0000000000007941 */ /* 0x000fea0003800200 */
.L_x_2:
[----:B------:R-:W-:Y:S04]  /*0390*/  BSSY.RECONVERGENT B0, `(.L_x_4) ;  /* 0x0000033000007945 */ /* 0x000fe80003800200 */
[----:B------:R-:W-:Y:S05]  /*03a0*/  @P0 BRA `(.L_x_5) ;  /* 0x0000000000c40947 */ /* 0x000fea0003800000 */
[----:B------:R-:W-:Y:S01]  /*03b0*/  ISETP.GE.AND P0, PT, R0, RZ, PT ;  /* 0x000000ff0000720c */ /* 0x000fe20003f06270 */
[----:B01----:R-:W-:Y:S01]  /*03c0*/  IMAD.MOV.U32 R10, RZ, RZ, 0x3e055027 ;  /* 0x3e055027ff0a7424 */ /* 0x003fe200078e00ff */
[----:B------:R-:W-:Y:S01]  /*03d0*/  I2FP.F32.S32 R5, R4 ;  /* 0x0000000400057245 */ /* 0x000fe20000201400 */
[----:B------:R-:W0:Y:S10]  /*03e0*/  LDCU UR6, c[0x0][0x388] ;  /* 0x00007100ff0677ac */ /* 0x000e340008000800 */
[----:B------:R-:W-:-:S05]  /*03f0*/  @!P0 FMUL R5, R5, 8388608 ;  /* 0x4b00000005058820 */ /* 0x000fca0000400000 */
[----:B------:R-:W-:Y:S01]  /*0400*/  IADD3 R6, PT, PT, R5, -0x3f2aaaab, RZ ;  /* 0xc0d5555505067810 */ /* 0x000fe20007ffe0ff */
[----:B0-----:R-:W-:-:S03]  /*0410*/  IMAD R11, R0, UR6, RZ ;  /* 0x00000006000b7c24 */ /* 0x001fc6000f8e02ff */
[----:B------:R-:W-:-:S04]  /*0420*/  LOP3.LUT R8, R6, 0xff800000, RZ, 0xc0, !PT ;  /* 0xff80000006087812 */ /* 0x000fc800078ec0ff */
[----:B------:R-:W-:Y:S01]  /*0430*/  I2FP.F32.S32 R7, R8 ;  /* 0x0000000800077245 */ /* 0x000fe20000201400 */
[----:B------:R-:W-:Y:S01]  /*0440*/  IMAD.IADD R6, R5, 0x1, -R8 ;  /* 0x0000000105067824 */ /* 0x000fe200078e0a08 */
[----:B------:R-:W-:Y:S01]  /*0450*/  SHF.R.S32.HI R13, RZ, 0x1f, R11 ;  /* 0x0000001fff0d7819 */ /* 0x000fe2000001140b */
[----:B------:R-:W-:Y:S02]  /*0460*/  IMAD.MOV.U32 R8, RZ, RZ, 0x7f800000 ;  /* 0x7f800000ff087424 */ /* 0x000fe400078e00ff */
[----:B------:R-:W-:-:S04]  /*0470*/  FADD R9, R6, -1 ;  /* 0xbf80000006097421 */ /* 0x000fc80000000000 */
[----:B------:R-:W-:-:S04]  /*0480*/  FFMA R6, R9, -R10, 0.14084610342979431152 ;  /* 0x3e1039f609067423 */ /* 0x000fc8000000080a */
[----:B------:R-:W-:-:S04]  /*0490*/  FFMA R6, R9, R6, -0.12148627638816833496 ;  /* 0xbdf8cdcc09067423 */ /* 0x000fc80000000006 */
[----:B------:R-:W-:-:S04]  /*04a0*/  FFMA R6, R9, R6, 0.13980610668659210205 ;  /* 0x3e0f295509067423 */ /* 0x000fc80000000006 */
[----:B------:R-:W-:-:S04]  /*04b0*/  FFMA R6, R9, R6, -0.16684235632419586182 ;  /* 0xbe2ad8b909067423 */ /* 0x000fc80000000006 */
[----:B------:R-:W-:-:S04]  /*04c0*/  FFMA R6, R9, R6, 0.20012299716472625732 ;  /* 0x3e4ced0b09067423 */ /* 0x000fc80000000006 */
[----:B------:R-:W-:-:S04]  /*04d0*/  FFMA R6, R9, R6, -0.24999669194221496582 ;  /* 0xbe7fff2209067423 */ /* 0x000fc80000000006 */
[----:B------:R-:W-:-:S04]  /*04e0*/  FFMA R6, R9, R6, 0.33333182334899902344 ;  /* 0x3eaaaa7809067423 */ /* 0x000fc80000000006 */
[----:B------:R-:W-:Y:S01]  /*04f0*/  FFMA R10, R9, R6, -0.5 ;  /* 0xbf000000090a7423 */ /* 0x000fe20000000006 */
[----:B------:R-:W-:Y:S02]  /*0500*/  FSEL R6, RZ, -23, P0 ;  /* 0xc1b80000ff067808 */ /* 0x000fe40000000000 */
[----:B------:R-:W-:Y:S01]  /*0510*/  ISETP.GT.U32.AND P0, PT, R5, 0x7f7fffff, PT ;  /* 0x7f7fffff0500780c */ /* 0x000fe20003f04070 */
[----:B------:R-:W-:Y:S02]  /*0520*/  FMUL R10, R9, R10 ;  /* 0x0000000a090a7220 */ /* 0x000fe40000400000 */
[----:B------:R-:W-:Y:S02]  /*0530*/  FFMA R6, R7, 1.1920928955078125e-07, R6 ;  /* 0x3400000007067823 */ /* 0x000fe40000000006 */
[----:B------:R-:W-:-:S04]  /*0540*/  FFMA R9, R9, R10, R9 ;  /* 0x0000000a09097223 */ /* 0x000fc80000000009 */
[----:B------:R-:W-:-:S04]  /*0550*/  FFMA R6, R6, 0.69314718246459960938, R9 ;  /* 0x3f31721806067823 */ /* 0x000fc80000000009 */
[C---:B------:R-:W-:Y:S01]  /*0560*/  @P0 FFMA R6, R5.reuse, R8, +INF ;  /* 0x7f80000005060423 */ /* 0x040fe20000000008 */
[----:B------:R-:W-:-:S03]  /*0570*/  FSETP.NEU.AND P0, PT, R5, RZ, PT ;  /* 0x000000ff0500720b */ /* 0x000fc60003f0d000 */
[----:B------:R-:W-:-:S06]  /*0580*/  FMUL R6, R6, 0.43429449200630187988 ;  /* 0x3ede5bd906067820 */ /* 0x000fcc0000400000 */
[----:B------:R-:W0:Y:S02]  /*0590*/  FRND.FLOOR R6, R6 ;  /* 0x0000000600067307 */ /* 0x000e240000205000 */
[----:B0-----:R-:W-:-:S05]  /*05a0*/  FADD R7, R6, 1 ;  /* 0x3f80000006077421 */ /* 0x001fca0000000000 */
[----:B------:R-:W-:-:S04]  /*05b0*/  FSEL R7, R7, -INF , P0 ;  /* 0xff80000007077808 */ /* 0x000fc80000000000 */
[----:B------:R-:W0:Y:S02]  /*05c0*/  F2I.TRUNC.NTZ R5, R7 ;  /* 0x0000000700057305 */ /* 0x000e24000020f100 */
[----:B0-----:R-:W-:-:S07]  /*05d0*/  IMAD.MOV.U32 R8, RZ, RZ, R5 ;  /* 0x000000ffff087224 */ /* 0x001fce00078e0005 */
.L_x_6:
[----:B--2---:R-:W-:Y:S01]  /*05e0*/  IMAD.HI R6, R4, 0x66666667, RZ ;  /* 0x6666666704067827 */ /* 0x004fe200078e02ff */
[----:B------:R-:W-:-:S04]  /*05f0*/  SHF.R.S32.HI R10, RZ, 0x1f, R8 ;  /* 0x0000001fff0a7819 */ /* 0x000fc80000011408 */
[----:B------:R-:W-:-:S04]  /*0600*/  SHF.R.U32.HI R7, RZ, 0x1f, R6 ;  /* 0x0000001fff077819 */ /* 0x000fc80000011606 */
[----:B------:R-:W-:Y:S02]  /*0610*/  LEA.HI R7, R6, R7, RZ, 0x1e ;  /* 0x0000000706077211 */ /* 0x000fe400078ff0ff */
[C---:B------:R-:W-:Y:S01]  /*0620*/  IADD3 R6, P0, P1, R8.reuse, UR10, R11 ;  /* 0x0000000a08067c10 */ /* 0x040fe2000f91e00b */
[----:B------:R-:W-:Y:S02]  /*0630*/  VIADD R8, R8, 0xffffffff ;  /* 0xffffffff08087836 */ /* 0x000fe40000000000 */
[----:B------:R-:W-:Y:S01]  /*0640*/  IMAD R9, R7, -0xa, R4 ;  /* 0xfffffff607097824 */ /* 0x000fe200078e0204 */
[----:B------:R-:W-:Y:S01]  /*0650*/  IADD3.X R7, PT, PT, R10, UR11, R13, P0, P1 ;  /* 0x0000000b0a077c10 */ /* 0x000fe200087e240d */
[C---:B------:R-:W-:Y:S01]  /*0660*/  IMAD.HI.U32 R10, R4.reuse, -0x33333333, RZ ;  /* 0xcccccccd040a7827 */ /* 0x040fe200078e00ff */
[----:B------:R-:W-:Y:S02]  /*0670*/  ISETP.GT.AND P0, PT, R4, 0x9, PT ;  /* 0x000000090400780c */ /* 0x000fe40003f04270 */
[----:B------:R-:W-:-:S02]  /*0680*/  IADD3 R9, PT, PT, R9, 0x30, RZ ;  /* 0x0000003009097810 */ /* 0x000fc40007ffe0ff */
[----:B------:R-:W-:-:S03]  /*0690*/  SHF.R.U32.HI R4, RZ, 0x3, R10 ;  /* 0x00000003ff047819 */ /* 0x000fc6000001160a */
[----:B------:R2:W-:Y:S06]  /*06a0*/  STG.E.U8 desc[UR4][R6.64+-0x1], R9 ;  /* 0xffffff0906007986 */ /* 0x0005ec000c101104 */
[----:B------:R-:W-:Y:S05]  /*06b0*/  @P0 BRA `(.L_x_6) ;  /* 0xfffffffc00c80947 */ /* 0x000fea000383ffff */
.L_x_5:
[----:B------:R-:W-:Y:S05]  /*06c0*/  BSYNC.RECONVERGENT B0 ;  /* 0x0000000000007941 */ /* 0x000fea0003800200 */
.L_x_4:
[----:B------:R-:W-:Y:S01]  /*06d0*/  ISETP.GE.AND P0, PT, R5, R2, PT ;  /* 0x000000020500720c */ /* 0x000fe20003f06270 */
[----:B------:R-:W-:-:S12]  /*06e0*/  BSSY.RECONVERGENT B0, `(.L_x_7) ;  /* 0x0000047000007945 */ /* 0x000fd80003800200 */
[----:B------:R-:W-:Y:S05]  /*06f0*/  @P0 BRA `(.L_x_8) ;  /* 0x0000000400140947 */ /* 0x000fea0003800000 */
[----:B------:R-:W-:Y:S01]  /*0700*/  LOP3.LUT R4, RZ, R5, RZ, 0x33, !PT ;  /* 0x00000005ff047212 */ /* 0x000fe200078e33ff */
[----:B------:R-:W-:Y:S04]  /*0710*/  BSSY.RECONVERGENT B1, `(.L_x_9) ;  /* 0x000001d000017945 */ /* 0x000fe80003800200 */
[--C-:B01----:R-:W-:Y:S01]  /*0720*/  IMAD.IADD R10, R4, 0x1, R3.reuse ;  /* 0x00000001040a7824 */ /* 0x103fe200078e0203 */
[----:B------:R-:W-:-:S04]  /*0730*/  IADD3 R4, PT, PT, -R5, -0x2, R3 ;  /* 0xfffffffe05047810 */ /* 0x000fc80007ffe103 */
[----:B------:R-:W-:Y:S02]  /*0740*/  ISETP.GE.U32.AND P1, PT, R4, 0x7, PT ;  /* 0x000000070400780c */ /* 0x000fe40003f26070 */
[----:B------:R-:W-:-:S04]  /*0750*/  LOP3.LUT R14, R10, 0x7, RZ, 0xc0, !PT ;  /* 0x000000070a0e7812 */ /* 0x000fc800078ec0ff */
[----:B------:R-:W-:-:S07]  /*0760*/  ISETP.NE.AND P0, PT, R14, RZ, PT ;  /* 0x000000ff0e00720c */ /* 0x000fce0003f05270 */
[----:B------:R-:W-:Y:S06]  /*0770*/  @!P1 BRA `(.L_x_10) ;  /* 0x0000000000589947 */ /* 0x000fec0003800000 */
[----:B------:R-:W0:Y:S01]  /*0780*/  LDC.64 R12, c[0x0][0x380] ;  /* 0x0000e000ff0c7b82 */ /* 0x000e220000000a00 */
[----:B------:R-:W-:Y:S01]  /*0790*/  LOP3.LUT R4, R10, 0xfffffff8, RZ, 0xc0, !PT ;  /* 0xfffffff80a047812 */ /* 0x000fe200078ec0ff */
[----:B--2---:R-:W-:-:S04]  /*07a0*/  IMAD R9, R0, R3, R5 ;  /* 0x0000000300097224 */ /* 0x004fc800078e0205 */
[----:B------:R-:W-:-:S07]  /*07b0*/  IMAD.MOV R4, RZ, RZ, -R4 ;  /* 0x000000ffff047224 */ /* 0x000fce00078e0a04 */
.L_x_11:
[----:B-1----:R-:W-:Y:S01]  /*07c0*/  SHF.R.S32.HI R8, RZ, 0x1f, R9 ;  /* 0x0000001fff087819 */ /* 0x002fe20000011409 */
[----:B------:R-:W-:Y:S01]  /*07d0*/  IMAD.MOV.U32 R11, RZ, RZ, 0x20 ;  /* 0x00000020ff0b7424 */ /* 0x000fe200078e00ff */
[----:B0-----:R-:W-:Y:S01]  /*07e0*/  IADD3 R6, P1, P2, R9, 0x3, R12 ;  /* 0x0000000309067810 */ /* 0x001fe20007a3e00c */
[----:B------:R-:W-:Y:S01]  /*07f0*/  VIADD R5, R5, 0x8 ;  /* 0x0000000805057836 */ /* 0x000fe20000000000 */
[----:B------:R-:W-:Y:S01]  /*0800*/  IADD3 R4, PT, PT, R4, 0x8, RZ ;  /* 0x0000000804047810 */ /* 0x000fe20007ffe0ff */
[----:B------:R-:W-:Y:S01]  /*0810*/  VIADD R9, R9, 0x8 ;  /* 0x0000000809097836 */ /* 0x000fe20000000000 */
[----:B------:R-:W-:Y:S02]  /*0820*/  IADD3.X R7, PT, PT, R8, R13, RZ, P1, P2 ;  /* 0x0000000d08077210 */ /* 0x000fe40000fe44ff */
[----:B------:R-:W-:Y:S02]  /*0830*/  PRMT R8, R11, 0x7610, R8 ;  /* 0x000076100b087816 */ /* 0x000fe40000000008 */
[----:B------:R-:W-:-:S03]  /*0840*/  ISETP.NE.AND P1, PT, R4, RZ, PT ;  /* 0x000000ff0400720c */ /* 0x000fc60003f25270 */
[----:B------:R1:W-:Y:S04]  /*0850*/  STG.E.U8 desc[UR4][R6.64+-0x3], R8 ;  /* 0xfffffd0806007986 */ /* 0x0003e8000c101104 */
[----:B------:R1:W-:Y:S04]  /*0860*/  STG.E.U8 desc[UR4][R6.64+-0x2], R8 ;  /* 0xfffffe0806007986 */ /* 0x0003e8000c101104 */
[----:B------:R1:W-:Y:S04]  /*0870*/  STG.E.U8 desc[UR4][R6.64+-0x1], R8 ;  /* 0xffffff0806007986 */ /* 0x0003e8000c101104 */
[----:B------:R1:W-:Y:S04]  /*0880*/  STG.E.U8 desc[UR4][R6.64], R8 ;  /* 0x0000000806007986 */ /* 0x0003e8000c101104 */
[----:B------:R1:W-:Y:S04]  /*0890*/  STG.E.U8 desc[UR4][R6.64+0x1], R8 ;  /* 0x0000010806007986 */ /* 0x0003e8000c101104 */
[----:B------:R1:W-:Y:S04]  /*08a0*/  STG.E.U8 desc[UR4][R6.64+0x2], R8 ;  /* 0x0000020806007986 */ /* 0x0003e8000c101104 */
[----:B------:R1:W-:Y:S04]  /*08b0*/  STG.E.U8 desc[UR4][R6.64+0x3], R8 ;  /* 0x0000030806007986 */ /* 0x0003e8000c101104 */
[----:B------:R1:W-:Y:S01]  /*08c0*/  STG.E.U8 desc[UR4][R6.64+0x4], R8 ;  /* 0x0000040806007986 */ /* 0x0003e2000c101104 */
[----:B------:R-:W-:Y:S05]  /*08d0*/  @P1 BRA `(.L_x_11) ;  /* 0xfffffffc00b81947 */ /* 0x000fea000383ffff */
.L_x_10:
[----:B------:R-:W-:Y:S05]  /*08e0*/  BSYNC.RECONVERGENT B1 ;  /* 0x0000000000017941 */ /* 0x000fea0003800200 */
.L_x_9:
[----:B------:R-:W-:Y:S05]  /*08f0*/  @!P0 BRA `(.L_x_8) ;  /* 0x0000000000948947 */ /* 0x000fea0003800000 */
[----:B------:R-:W-:Y:S01]  /*0900*/  ISETP.GE.U32.AND P0, PT, R14, 0x4, PT ;  /* 0x000000040e00780c */ /* 0x000fe20003f06070 */
[----:B------:R-:W-:Y:S01]  /*0910*/  BSSY.RECONVERGENT B1, `(.L_x_12) ;  /* 0x000000e000017945 */ /* 0x000fe20003800200 */
[----:B------:R-:W-:-:S04]  /*0920*/  LOP3.LUT R11, R10, 0x3, RZ, 0xc0, !PT ;  /* 0x000000030a0b7812 */ /* 0x000fc800078ec0ff */
[----:B------:R-:W-:-:S07]  /*0930*/  ISETP.NE.AND P1, PT, R11, RZ, PT ;  /* 0x000000ff0b00720c */ /* 0x000fce0003f25270 */
[----:B------:R-:W-:Y:S06]  /*0940*/  @!P0 BRA `(.L_x_13) ;  /* 0x0000000000288947 */ /* 0x000fec0003800000 */
[----:B------:R-:W0:Y:S01]  /*0950*/  LDCU.64 UR6, c[0x0][0x380] ;  /* 0x00007000ff0677ac */ /* 0x000e220008000a00 */
[----:B-12---:R-:W-:Y:S02]  /*0960*/  IMAD R7, R0, R3, R5 ;  /* 0x0000000300077224 */ /* 0x006fe400078e0205 */
[----:B------:R-:W-:Y:S02]  /*0970*/  IMAD.MOV.U32 R4, RZ, RZ, 0x20 ;  /* 0x00000020ff047424 */ /* 0x000fe400078e00ff */
[----:B------:R-:W-:Y:S01]  /*0980*/  VIADD R5, R5, 0x4 ;  /* 0x0000000405057836 */ /* 0x000fe20000000000 */
[----:B0-----:R-:W-:-:S04]  /*0990*/  IADD3 R6, P0, PT, R7, UR6, RZ ;  /* 0x0000000607067c10 */ /* 0x001fc8000ff1e0ff */
[----:B------:R-:W-:-:S05]  /*09a0*/  LEA.HI.X.SX32 R7, R7, UR7, 0x1, P0 ;  /* 0x0000000707077c11 */ /* 0x000fca00080f0eff */
[----:B------:R0:W-:Y:S04]  /*09b0*/  STG.E.U8 desc[UR4][R6.64], R4 ;  /* 0x0000000406007986 */ /* 0x0001e8000c101104 */
[----:B------:R0:W-:Y:S04]  /*09c0*/  STG.E.U8 desc[UR4][R6.64+0x1], R4 ;  /* 0x0000010406007986 */ /* 0x0001e8000c101104 */
[----:B------:R0:W-:Y:S04]  /*09d0*/  STG.E.U8 desc[UR4][R6.64+0x2], R4 ;  /* 0x0000020406007986 */ /* 0x0001e8000c101104 */
[----:B------:R0:W-:Y:S02]  /*09e0*/  STG.E.U8 desc[UR4][R6.64+0x3], R4 ;  /* 0x0000030406007986 */ /* 0x0001e4000c101104 */
.L_x_13:
[----:B------:R-:W-:Y:S05]  /*09f0*/  BSYNC.RECONVERGENT B1 ;  /* 0x0000000000017941 */ /* 0x000fea0003800200 */
.L_x_12:
[----:B------:R-:W-:Y:S05]  /*0a00*/  @!P1 BRA `(.L_x_8) ;  /* 0x0000000000509947 */ /* 0x000fea0003800000 */
[----:B0-----:R-:W-:Y:S01]  /*0a10*/  LOP3.LUT R4, R10, 0x1, RZ, 0xc0, !PT ;  /* 0x000000010a047812 */ /* 0x001fe200078ec0ff */
[----:B------:R-:W-:Y:S01]  /*0a20*/  BSSY.RECONVERGENT B1, `(.L_x_14) ;  /* 0x000000d000017945 */ /* 0x000fe20003800200 */
[----:B------:R-:W-:Y:S02]  /*0a30*/  ISETP.NE.AND P1, PT, R11, 0x1, PT ;  /* 0x000000010b00780c */ /* 0x000fe40003f25270 */
[----:B------:R-:W-:-:S13]  /*0a40*/  ISETP.NE.U32.AND P0, PT, R4, 0x1, PT ;  /* 0x000000010400780c */ /* 0x000fda0003f05070 */
[----:B-12---:R-:W0:Y:S01]  /*0a50*/  @!P0 LDC.64 R8, c[0x0][0x380] ;  /* 0x0000e000ff088b82 */ /* 0x006e220000000a00 */
[----:B------:R-:W-:Y:S05]  /*0a60*/  @!P1 BRA `(.L_x_15) ;  /* 0x0000000000209947 */ /* 0x000fea0003800000 */
[----:B------:R-:W1:Y:S01]  /*0a70*/  LDCU.64 UR6, c[0x0][0x380] ;  /* 0x00007000ff0677ac */ /* 0x000e620008000a00 */
[----:B------:R-:W-:Y:S01]  /*0a80*/  IMAD R7, R0, R3, R5 ;  /* 0x0000000300077224 */ /* 0x000fe200078e0205 */
[----:B------:R-:W-:Y:S01]  /*0a90*/  MOV R4, 0x20 ;  /* 0x0000002000047802 */ /* 0x000fe20000000f00 */
[----:B------:R-:W-:-:S03]  /*0aa0*/  VIADD R5, R5, 0x2 ;  /* 0x0000000205057836 */ /* 0x000fc60000000000 */
[----:B-1----:R-:W-:-:S04]  /*0ab0*/  IADD3 R6, P1, PT, R7, UR6, RZ ;  /* 0x0000000607067c10 */ /* 0x002fc8000ff3e0ff */
[----:B------:R-:W-:-:S05]  /*0ac0*/  LEA.HI.X.SX32 R7, R7, UR7, 0x1, P1 ;  /* 0x0000000707077c11 */ /* 0x000fca00088f0eff */
[----:B------:R1:W-:Y:S04]  /*0ad0*/  STG.E.U8 desc[UR4][R6.64], R4 ;  /* 0x0000000406007986 */ /* 0x0003e8000c101104 */
[----:B------:R1:W-:Y:S02]  /*0ae0*/  STG.E.U8 desc[UR4][R6.64+0x1], R4 ;  /* 0x0000010406007986 */ /* 0x0003e4000c101104 */
.L_x_15:
[----:B------:R-:W-:Y:S05]  /*0af0*/  BSYNC.RECONVERGENT B1 ;  /* 0x0000000000017941 */ /* 0x000fea0003800200 */
.L_x_14:
[----:B------:R-:W-:Y:S02]  /*0b00*/  @!P0 IMAD R5, R0, R3, R5 ;  /* 0x0000000300058224 */ /* 0x000fe400078e0205 */
[----:B-1----:R-:W-:-:S03]  /*0b10*/  IMAD.MOV.U32 R6, RZ, RZ, 0x20 ;  /* 0x00000020ff067424 */ /* 0x002fc600078e00ff */
[----:B0-----:R-:W-:-:S04]  /*0b20*/  @!P0 IADD3 R4, P1, PT, R5, R8, RZ ;  /* 0x0000000805048210 */ /* 0x001fc80007f3e0ff */
[----:B------:R-:W-:-:S05]  /*0b30*/  @!P0 LEA.HI.X.SX32 R5, R5, R9, 0x1, P1 ;  /* 0x0000000905058211 */ /* 0x000fca00008f0eff */
[----:B------:R3:W-:Y:S04]  /*0b40*/  @!P0 STG.E.U8 desc[UR4][R4.64], R6 ;  /* 0x0000000604008986 */ /* 0x0007e8000c101104 */
.L_x_8:
[----:B------:R-:W-:Y:S05]  /*0b50*/  BSYNC.RECONVERGENT B0 ;  /* 0x0000000000007941 */ /* 0x000fea0003800200 */
.L_x_7:
[----:B------:R-:W4:Y:S01]  /*0b60*/  LDCU.64 UR6, c[0x0][0x380] ;  /* 0x00007000ff0677ac */ /* 0x000f220008000a00 */
[----:B------:R-:W-:Y:S02]  /*0b70*/  IMAD R0, R0, R3, R2 ;  /* 0x0000000300007224 */ /* 0x000fe400078e0202 */
[----:B0--3--:R-:W-:-:S03]  /*0b80*/  IMAD.MOV.U32 R4, RZ, RZ, 0xa ;  /* 0x0000000aff047424 */ /* 0x009fc600078e00ff */
[----:B----4-:R-:W-:-:S04]  /*0b90*/  IADD3 R2, P0, PT, R0, UR6, RZ ;  /* 0x0000000600027c10 */ /* 0x010fc8000ff1e0ff */
[----:B------:R-:W-:Y:S02]  /*0ba0*/  LEA.HI.X.SX32 R3, R0, UR7, 0x1, P0 ;  /* 0x0000000700037c11 */ /* 0x000fe400080f0eff */
[----:B------:R-:W-:-:S05]  /*0bb0*/  PRMT R0, R4, 0x7610, R0 ;  /* 0x0000761004007816 */ /* 0x000fca0000000000 */
[----:B------:R-:W-:Y:S01]  /*0bc0*/  STG.E.U8 desc[UR4][R2.64], R0 ;  /* 0x0000000002007986 */ /* 0x000fe2000c101104 */
[----:B------:R-:W-:Y:S05]  /*0bd0*/  EXIT ;  /* 0x000000000000794d */ /* 0x000fea0003800000 */
.L_x_16:
[----:B------:R-:W-:-:S00]  /*0be0*/  BRA `(.L_x_16) ;  /* 0xfffffffc00fc7947 */ /* 0x000fc0000383ffff */
[----:B------:R-:W-:-:S00]  /*0bf0*/  NOP ;  /* 0x0000000000007918 */ /* 0x000fc00000000000 */
        /* <DEDUP_REMOVED lines=8> */
.L_x_17:


//--------------------- .nv.shared.reserved.0     --------------------------
	.section	.nv.shared.reserved.0,"aw",@nobits
	.weak		__nv_reservedSMEM_offset_0_alias
	.size		__nv_reservedSMEM_offset_0_alias, 0, 64
	.other		__nv_reservedSMEM_offset_0_alias,@"STO_CUDA_RESERVED_SHARED STV_DEFAULT"
__nv_reservedSMEM_offset_0_alias:
	.zero		0
	.zero		64


//--------------------- .nv.constant0._Z15kernel_fizzbuzzPcii --------------------------
	.section	.nv.constant0._Z15kernel_fizzbuzzPcii,"a",@progbits
	.sectionflags	@""
	.align	4
.nv.constant0._Z15kernel_fizzbuzzPcii:
	.zero		912


//--------------------- SYMBOLS --------------------------

	.type		.nv.reservedSmem.offset0,@object
	.size		.nv.reservedSmem.offset0,0x4
